//
// Generated by NVIDIA NVVM Compiler
//
// Compiler Build ID: CL-36424714
// Cuda compilation tools, release 13.0, V13.0.88
// Based on NVVM 20.0.0
//

.version 9.0
.target sm_100
.address_size 64

	// .globl	_Z10matrixMultPKiS0_PiS1_ii

.visible .entry _Z10matrixMultPKiS0_PiS1_ii(
	.param .u64 .ptr .align 1 _Z10matrixMultPKiS0_PiS1_ii_param_0,
	.param .u64 .ptr .align 1 _Z10matrixMultPKiS0_PiS1_ii_param_1,
	.param .u64 .ptr .align 1 _Z10matrixMultPKiS0_PiS1_ii_param_2,
	.param .u64 .ptr .align 1 _Z10matrixMultPKiS0_PiS1_ii_param_3,
	.param .u32 _Z10matrixMultPKiS0_PiS1_ii_param_4,
	.param .u32 _Z10matrixMultPKiS0_PiS1_ii_param_5
)
{
	.reg .pred 	%p<19>;
	.reg .b32 	%r<207>;
	.reg .b64 	%rd<75>;

	ld.param.u64 	%rd7, [_Z10matrixMultPKiS0_PiS1_ii_param_0];
	ld.param.u64 	%rd8, [_Z10matrixMultPKiS0_PiS1_ii_param_1];
	ld.param.u64 	%rd5, [_Z10matrixMultPKiS0_PiS1_ii_param_2];
	ld.param.u64 	%rd6, [_Z10matrixMultPKiS0_PiS1_ii_param_3];
	ld.param.u32 	%r60, [_Z10matrixMultPKiS0_PiS1_ii_param_4];
	ld.param.u32 	%r61, [_Z10matrixMultPKiS0_PiS1_ii_param_5];
	cvta.to.global.u64 	%rd1, %rd7;
	cvta.to.global.u64 	%rd2, %rd8;
	mov.u32 	%r63, %ntid.y;
	mov.u32 	%r64, %ctaid.y;
	mov.u32 	%r65, %tid.y;
	mad.lo.s32 	%r66, %r63, %r64, %r65;
	mul.lo.s32 	%r1, %r60, %r66;
	mov.u32 	%r67, %ntid.x;
	mov.u32 	%r68, %ctaid.x;
	mov.u32 	%r69, %tid.x;
	mad.lo.s32 	%r2, %r67, %r68, %r69;
	mul.lo.s32 	%r3, %r61, %r66;
	setp.lt.s32 	%p1, %r60, 1;
	mov.b32 	%r188, 0;
	@%p1 bra 	$L__BB0_12;
	and.b32  	%r4, %r60, 7;
	setp.lt.u32 	%p2, %r60, 8;
	mov.b32 	%r180, 0;
	mov.u32 	%r188, %r180;
	@%p2 bra 	$L__BB0_4;
	and.b32  	%r180, %r60, 2147483640;
	neg.s32 	%r191, %r180;
	shl.b32 	%r7, %r61, 3;
	add.s64 	%rd3, %rd1, 16;
	mov.b32 	%r188, 0;
	mul.wide.s32 	%rd13, %r61, 4;
	mov.u32 	%r189, %r1;
	mov.u32 	%r190, %r2;
$L__BB0_3:
	.pragma "nounroll";
	mul.wide.s32 	%rd9, %r189, 4;
	add.s64 	%rd10, %rd3, %rd9;
	ld.global.u32 	%r73, [%rd10+-16];
	mul.wide.s32 	%rd11, %r190, 4;
	add.s64 	%rd12, %rd2, %rd11;
	ld.global.u32 	%r74, [%rd12];
	mad.lo.s32 	%r75, %r74, %r73, %r188;
	ld.global.u32 	%r76, [%rd10+-12];
	add.s64 	%rd14, %rd12, %rd13;
	ld.global.u32 	%r77, [%rd14];
	mad.lo.s32 	%r78, %r77, %r76, %r75;
	ld.global.u32 	%r79, [%rd10+-8];
	add.s64 	%rd15, %rd14, %rd13;
	ld.global.u32 	%r80, [%rd15];
	mad.lo.s32 	%r81, %r80, %r79, %r78;
	ld.global.u32 	%r82, [%rd10+-4];
	add.s64 	%rd16, %rd15, %rd13;
	ld.global.u32 	%r83, [%rd16];
	mad.lo.s32 	%r84, %r83, %r82, %r81;
	ld.global.u32 	%r85, [%rd10];
	add.s64 	%rd17, %rd16, %rd13;
	ld.global.u32 	%r86, [%rd17];
	mad.lo.s32 	%r87, %r86, %r85, %r84;
	ld.global.u32 	%r88, [%rd10+4];
	add.s64 	%rd18, %rd17, %rd13;
	ld.global.u32 	%r89, [%rd18];
	mad.lo.s32 	%r90, %r89, %r88, %r87;
	ld.global.u32 	%r91, [%rd10+8];
	add.s64 	%rd19, %rd18, %rd13;
	ld.global.u32 	%r92, [%rd19];
	mad.lo.s32 	%r93, %r92, %r91, %r90;
	ld.global.u32 	%r94, [%rd10+12];
	add.s64 	%rd20, %rd19, %rd13;
	ld.global.u32 	%r95, [%rd20];
	mad.lo.s32 	%r188, %r95, %r94, %r93;
	add.s32 	%r191, %r191, 8;
	add.s32 	%r190, %r190, %r7;
	add.s32 	%r189, %r189, 8;
	setp.eq.s32 	%p3, %r191, 0;
	@%p3 bra 	$L__BB0_4;
	bra.uni 	$L__BB0_3;
$L__BB0_4:
	setp.eq.s32 	%p4, %r4, 0;
	@%p4 bra 	$L__BB0_12;
	and.b32  	%r11, %r60, 3;
	setp.lt.u32 	%p5, %r4, 4;
	@%p5 bra 	$L__BB0_7;
	add.s32 	%r97, %r180, %r1;
	mul.wide.s32 	%rd21, %r97, 4;
	add.s64 	%rd22, %rd1, %rd21;
	ld.global.u32 	%r98, [%rd22];
	mad.lo.s32 	%r99, %r180, %r61, %r2;
	mul.wide.s32 	%rd23, %r99, 4;
	add.s64 	%rd24, %rd2, %rd23;
	ld.global.u32 	%r100, [%rd24];
	mad.lo.s32 	%r101, %r100, %r98, %r188;
	ld.global.u32 	%r102, [%rd22+4];
	mul.wide.s32 	%rd25, %r61, 4;
	add.s64 	%rd26, %rd24, %rd25;
	ld.global.u32 	%r103, [%rd26];
	mad.lo.s32 	%r104, %r103, %r102, %r101;
	ld.global.u32 	%r105, [%rd22+8];
	add.s64 	%rd27, %rd26, %rd25;
	ld.global.u32 	%r106, [%rd27];
	mad.lo.s32 	%r107, %r106, %r105, %r104;
	ld.global.u32 	%r108, [%rd22+12];
	add.s64 	%rd28, %rd27, %rd25;
	ld.global.u32 	%r109, [%rd28];
	mad.lo.s32 	%r188, %r109, %r108, %r107;
	add.s32 	%r180, %r180, 4;
$L__BB0_7:
	setp.eq.s32 	%p6, %r11, 0;
	@%p6 bra 	$L__BB0_12;
	setp.eq.s32 	%p7, %r11, 1;
	@%p7 bra 	$L__BB0_10;
	add.s32 	%r111, %r180, %r1;
	mul.wide.s32 	%rd29, %r111, 4;
	add.s64 	%rd30, %rd1, %rd29;
	ld.global.u32 	%r112, [%rd30];
	mad.lo.s32 	%r113, %r180, %r61, %r2;
	mul.wide.s32 	%rd31, %r113, 4;
	add.s64 	%rd32, %rd2, %rd31;
	ld.global.u32 	%r114, [%rd32];
	mad.lo.s32 	%r115, %r114, %r112, %r188;
	ld.global.u32 	%r116, [%rd30+4];
	mul.wide.s32 	%rd33, %r61, 4;
	add.s64 	%rd34, %rd32, %rd33;
	ld.global.u32 	%r117, [%rd34];
	mad.lo.s32 	%r188, %r117, %r116, %r115;
	add.s32 	%r180, %r180, 2;
$L__BB0_10:
	and.b32  	%r118, %r60, 1;
	setp.eq.b32 	%p8, %r118, 1;
	not.pred 	%p9, %p8;
	@%p9 bra 	$L__BB0_12;
	add.s32 	%r119, %r180, %r1;
	mul.wide.s32 	%rd35, %r119, 4;
	add.s64 	%rd36, %rd1, %rd35;
	ld.global.u32 	%r120, [%rd36];
	mad.lo.s32 	%r121, %r180, %r61, %r2;
	mul.wide.s32 	%rd37, %r121, 4;
	add.s64 	%rd38, %rd2, %rd37;
	ld.global.u32 	%r122, [%rd38];
	mad.lo.s32 	%r188, %r122, %r120, %r188;
$L__BB0_12:
	setp.lt.s32 	%p10, %r61, 1;
	mov.b32 	%r206, 0;
	@%p10 bra 	$L__BB0_24;
	and.b32  	%r24, %r61, 7;
	setp.lt.u32 	%p11, %r61, 8;
	mov.b32 	%r198, 0;
	mov.u32 	%r206, %r198;
	@%p11 bra 	$L__BB0_16;
	and.b32  	%r198, %r61, 2147483640;
	neg.s32 	%r195, %r198;
	shl.b32 	%r27, %r60, 3;
	add.s64 	%rd4, %rd2, 16;
	mov.b32 	%r206, 0;
	mul.wide.s32 	%rd43, %r60, 4;
	mov.u32 	%r193, %r3;
	mov.u32 	%r194, %r2;
$L__BB0_15:
	.pragma "nounroll";
	mul.wide.s32 	%rd39, %r193, 4;
	add.s64 	%rd40, %rd4, %rd39;
	ld.global.u32 	%r127, [%rd40+-16];
	mul.wide.s32 	%rd41, %r194, 4;
	add.s64 	%rd42, %rd1, %rd41;
	ld.global.u32 	%r128, [%rd42];
	mad.lo.s32 	%r129, %r128, %r127, %r206;
	ld.global.u32 	%r130, [%rd40+-12];
	add.s64 	%rd44, %rd42, %rd43;
	ld.global.u32 	%r131, [%rd44];
	mad.lo.s32 	%r132, %r131, %r130, %r129;
	ld.global.u32 	%r133, [%rd40+-8];
	add.s64 	%rd45, %rd44, %rd43;
	ld.global.u32 	%r134, [%rd45];
	mad.lo.s32 	%r135, %r134, %r133, %r132;
	ld.global.u32 	%r136, [%rd40+-4];
	add.s64 	%rd46, %rd45, %rd43;
	ld.global.u32 	%r137, [%rd46];
	mad.lo.s32 	%r138, %r137, %r136, %r135;
	ld.global.u32 	%r139, [%rd40];
	add.s64 	%rd47, %rd46, %rd43;
	ld.global.u32 	%r140, [%rd47];
	mad.lo.s32 	%r141, %r140, %r139, %r138;
	ld.global.u32 	%r142, [%rd40+4];
	add.s64 	%rd48, %rd47, %rd43;
	ld.global.u32 	%r143, [%rd48];
	mad.lo.s32 	%r144, %r143, %r142, %r141;
	ld.global.u32 	%r145, [%rd40+8];
	add.s64 	%rd49, %rd48, %rd43;
	ld.global.u32 	%r146, [%rd49];
	mad.lo.s32 	%r147, %r146, %r145, %r144;
	ld.global.u32 	%r148, [%rd40+12];
	add.s64 	%rd50, %rd49, %rd43;
	ld.global.u32 	%r149, [%rd50];
	mad.lo.s32 	%r206, %r149, %r148, %r147;
	add.s32 	%r195, %r195, 8;
	add.s32 	%r194, %r194, %r27;
	add.s32 	%r193, %r193, 8;
	setp.ne.s32 	%p12, %r195, 0;
	@%p12 bra 	$L__BB0_15;
$L__BB0_16:
	setp.eq.s32 	%p13, %r24, 0;
	@%p13 bra 	$L__BB0_24;
	and.b32  	%r47, %r61, 3;
	setp.lt.u32 	%p14, %r24, 4;
	@%p14 bra 	$L__BB0_19;
	add.s32 	%r151, %r198, %r3;
	mul.wide.s32 	%rd51, %r151, 4;
	add.s64 	%rd52, %rd2, %rd51;
	ld.global.u32 	%r152, [%rd52];
	mad.lo.s32 	%r153, %r198, %r60, %r2;
	mul.wide.s32 	%rd53, %r153, 4;
	add.s64 	%rd54, %rd1, %rd53;
	ld.global.u32 	%r154, [%rd54];
	mad.lo.s32 	%r155, %r154, %r152, %r206;
	ld.global.u32 	%r156, [%rd52+4];
	mul.wide.s32 	%rd55, %r60, 4;
	add.s64 	%rd56, %rd54, %rd55;
	ld.global.u32 	%r157, [%rd56];
	mad.lo.s32 	%r158, %r157, %r156, %r155;
	ld.global.u32 	%r159, [%rd52+8];
	add.s64 	%rd57, %rd56, %rd55;
	ld.global.u32 	%r160, [%rd57];
	mad.lo.s32 	%r161, %r160, %r159, %r158;
	ld.global.u32 	%r162, [%rd52+12];
	add.s64 	%rd58, %rd57, %rd55;
	ld.global.u32 	%r163, [%rd58];
	mad.lo.s32 	%r206, %r163, %r162, %r161;
	add.s32 	%r198, %r198, 4;
$L__BB0_19:
	setp.eq.s32 	%p15, %r47, 0;
	@%p15 bra 	$L__BB0_24;
	setp.eq.s32 	%p16, %r47, 1;
	@%p16 bra 	$L__BB0_22;
	add.s32 	%r165, %r198, %r3;
	mul.wide.s32 	%rd59, %r165, 4;
	add.s64 	%rd60, %rd2, %rd59;
	ld.global.u32 	%r166, [%rd60];
	mad.lo.s32 	%r167, %r198, %r60, %r2;
	mul.wide.s32 	%rd61, %r167, 4;
	add.s64 	%rd62, %rd1, %rd61;
	ld.global.u32 	%r168, [%rd62];
	mad.lo.s32 	%r169, %r168, %r166, %r206;
	ld.global.u32 	%r170, [%rd60+4];
	mul.wide.s32 	%rd63, %r60, 4;
	add.s64 	%rd64, %rd62, %rd63;
	ld.global.u32 	%r171, [%rd64];
	mad.lo.s32 	%r206, %r171, %r170, %r169;
	add.s32 	%r198, %r198, 2;
$L__BB0_22:
	and.b32  	%r172, %r61, 1;
	setp.eq.b32 	%p17, %r172, 1;
	not.pred 	%p18, %p17;
	@%p18 bra 	$L__BB0_24;
	add.s32 	%r173, %r198, %r3;
	mul.wide.s32 	%rd65, %r173, 4;
	add.s64 	%rd66, %rd2, %rd65;
	ld.global.u32 	%r174, [%rd66];
	mad.lo.s32 	%r175, %r198, %r60, %r2;
	mul.wide.s32 	%rd67, %r175, 4;
	add.s64 	%rd68, %rd1, %rd67;
	ld.global.u32 	%r176, [%rd68];
	mad.lo.s32 	%r206, %r176, %r174, %r206;
$L__BB0_24:
	cvta.to.global.u64 	%rd69, %rd5;
	cvta.to.global.u64 	%rd70, %rd6;
	add.s32 	%r177, %r2, %r3;
	add.s32 	%r178, %r2, %r1;
	mul.wide.s32 	%rd71, %r177, 4;
	add.s64 	%rd72, %rd69, %rd71;
	st.global.u32 	[%rd72], %r188;
	mul.wide.s32 	%rd73, %r178, 4;
	add.s64 	%rd74, %rd70, %rd73;
	st.global.u32 	[%rd74], %r206;
	ret;

}


// ===== COMPILED SASS (sm_100) =====

	.target	sm_100

	.elftype	@"ET_EXEC"


//--------------------- .note.nv.tkinfo           --------------------------
	.section	.note.nv.tkinfo,"",@"SHT_NOTE"
	.sectionflags	@"SHF_NOTE_NV_TKINFO"
	.tkinfo
        /*0018*/ 	.word	0x00000002
        /*0030*/ 	.string	""
        /*0030*/ 	.string	"ptxas"
        /*0030*/ 	.string	"Cuda compilation tools, release 13.0, V13.0.88"
        /*0030*/ 	.string	"Build cuda_13.0.r13.0/compiler.36424714_0"
        /*0030*/ 	.string	"-arch sm_100 -m 64 "



//--------------------- .note.nv.cuinfo           --------------------------
	.section	.note.nv.cuinfo,"",@"SHT_NOTE"
	.sectionflags	@"SHF_NOTE_NV_CUINFO"
        /*0018*/ 	.short	0x0002
        /*001a*/ 	.short	0x0064
        /*001c*/ 	.short	0x0082
	.zero		2


//--------------------- .nv.info                  --------------------------
	.section	.nv.info,"",@"SHT_CUDA_INFO"
	.align	4


	//----- nvinfo : EIATTR_REGCOUNT
	.align		4
        /*0000*/ 	.byte	0x04, 0x2f
        /*0002*/ 	.short	(.L_1 - .L_0)
	.align		4
.L_0:
        /*0004*/ 	.word	index@(_Z10matrixMultPKiS0_PiS1_ii)
        /*0008*/ 	.word	0x00000020


	//----- nvinfo : EIATTR_FRAME_SIZE
	.align		4
.L_1:
        /*000c*/ 	.byte	0x04, 0x11
        /*000e*/ 	.short	(.L_3 - .L_2)
	.align		4
.L_2:
        /*0010*/ 	.word	index@(_Z10matrixMultPKiS0_PiS1_ii)
        /*0014*/ 	.word	0x00000000


	//----- nvinfo : EIATTR_MIN_STACK_SIZE
	.align		4
.L_3:
        /*0018*/ 	.byte	0x04, 0x12
        /*001a*/ 	.short	(.L_5 - .L_4)
	.align		4
.L_4:
        /*001c*/ 	.word	index@(_Z10matrixMultPKiS0_PiS1_ii)
        /*0020*/ 	.word	0x00000000
.L_5:


//--------------------- .nv.compat                --------------------------
	.section	.nv.compat,"",@"SHT_CUDA_COMPAT_INFO"
	.align	4
        /*0000*/ 	.byte	0x02, 0x09, 0x00, 0x00, 0x02, 0x02, 0x01, 0x00, 0x02, 0x05, 0x05, 0x00, 0x03, 0x07, 0x01, 0x01
        /*0010*/ 	.byte	0x02, 0x03, 0x00, 0x00, 0x02, 0x06, 0x01, 0x00, 0x04, 0x0b, 0x08, 0x00, 0x09, 0x00, 0x00, 0x00
        /*0020*/ 	.byte	0x00, 0x00, 0x00, 0x00


//--------------------- .nv.info._Z10matrixMultPKiS0_PiS1_ii --------------------------
	.section	.nv.info._Z10matrixMultPKiS0_PiS1_ii,"",@"SHT_CUDA_INFO"
	.sectionflags	@""
	.align	4


	//----- nvinfo : EIATTR_CUDA_API_VERSION
	.align		4
        /*0000*/ 	.byte	0x04, 0x37
        /*0002*/ 	.short	(.L_7 - .L_6)
.L_6:
        /*0004*/ 	.word	0x00000082


	//----- nvinfo : EIATTR_KPARAM_INFO
	.align		4
.L_7:
        /*0008*/ 	.byte	0x04, 0x17
        /*000a*/ 	.short	(.L_9 - .L_8)
.L_8:
        /*000c*/ 	.word	0x00000000
        /*0010*/ 	.short	0x0005
        /*0012*/ 	.short	0x0024
        /*0014*/ 	.byte	0x00, 0xf0, 0x11, 0x00


	//----- nvinfo : EIATTR_KPARAM_INFO
	.align		4
.L_9:
        /*0018*/ 	.byte	0x04, 0x17
        /*001a*/ 	.short	(.L_11 - .L_10)
.L_10:
        /*001c*/ 	.word	0x00000000
        /*0020*/ 	.short	0x0004
        /*0022*/ 	.short	0x0020
        /*0024*/ 	.byte	0x00, 0xf0, 0x11, 0x00


	//----- nvinfo : EIATTR_KPARAM_INFO
	.align		4
.L_11:
        /*0028*/ 	.byte	0x04, 0x17
        /*002a*/ 	.short	(.L_13 - .L_12)
.L_12:
        /*002c*/ 	.word	0x00000000
        /*0030*/ 	.short	0x0003
        /*0032*/ 	.short	0x0018
        /*0034*/ 	.byte	0x00, 0xf5, 0x21, 0x00


	//----- nvinfo : EIATTR_KPARAM_INFO
	.align		4
.L_13:
        /*0038*/ 	.byte	0x04, 0x17
        /*003a*/ 	.short	(.L_15 - .L_14)
.L_14:
        /*003c*/ 	.word	0x00000000
        /*0040*/ 	.short	0x0002
        /*0042*/ 	.short	0x0010
        /*0044*/ 	.byte	0x00, 0xf5, 0x21, 0x00


	//----- nvinfo : EIATTR_KPARAM_INFO
	.align		4
.L_15:
        /*0048*/ 	.byte	0x04, 0x17
        /*004a*/ 	.short	(.L_17 - .L_16)
.L_16:
        /*004c*/ 	.word	0x00000000
        /*0050*/ 	.short	0x0001
        /*0052*/ 	.short	0x0008
        /*0054*/ 	.byte	0x00, 0xf5, 0x21, 0x00


	//----- nvinfo : EIATTR_KPARAM_INFO
	.align		4
.L_17:
        /*0058*/ 	.byte	0x04, 0x17
        /*005a*/ 	.short	(.L_19 - .L_18)
.L_18:
        /*005c*/ 	.word	0x00000000
        /*0060*/ 	.short	0x0000
        /*0062*/ 	.short	0x0000
        /*0064*/ 	.byte	0x00, 0xf5, 0x21, 0x00


	//----- nvinfo : EIATTR_SPARSE_MMA_MASK
	.align		4
.L_19:
        /*0068*/ 	.byte	0x03, 0x50
        /*006a*/ 	.short	0x0000


	//----- nvinfo : EIATTR_MAXREG_COUNT
	.align		4
        /*006c*/ 	.byte	0x03, 0x1b
        /*006e*/ 	.short	0x00ff


	//----- nvinfo : EIATTR_MERCURY_ISA_VERSION
	.align		4
        /*0070*/ 	.byte	0x03, 0x5f
        /*0072*/ 	.short	0x0101


	//----- nvinfo : EIATTR_VRC_CTA_INIT_COUNT
	.align		4
        /*0074*/ 	.byte	0x02, 0x4a
	.zero		1
	.zero		1


	//----- nvinfo : EIATTR_EXIT_INSTR_OFFSETS
	.align		4
        /*0078*/ 	.byte	0x04, 0x1c
        /*007a*/ 	.short	(.L_21 - .L_20)


	//   ....[0]....
.L_20:
        /*007c*/ 	.word	0x00000fd0


	//----- nvinfo : EIATTR_CBANK_PARAM_SIZE
	.align		4
.L_21:
        /*0080*/ 	.byte	0x03, 0x19
        /*0082*/ 	.short	0x0028


	//----- nvinfo : EIATTR_PARAM_CBANK
	.align		4
        /*0084*/ 	.byte	0x04, 0x0a
        /*0086*/ 	.short	(.L_23 - .L_22)
	.align		4
.L_22:
        /*0088*/ 	.word	index@(.nv.constant0._Z10matrixMultPKiS0_PiS1_ii)
        /*008c*/ 	.short	0x0380
        /*008e*/ 	.short	0x0028


	//----- nvinfo : EIATTR_SW_WAR
	.align		4
.L_23:
        /*0090*/ 	.byte	0x04, 0x36
        /*0092*/ 	.short	(.L_25 - .L_24)
.L_24:
        /*0094*/ 	.word	0x00000008
.L_25:


//--------------------- .nv.callgraph             --------------------------
	.section	.nv.callgraph,"",@"SHT_CUDA_CALLGRAPH"
	.align	4
	.sectionentsize	8
	.align		4
        /*0000*/ 	.word	0x00000000
	.align		4
        /*0004*/ 	.word	0xffffffff
	.align		4
        /*0008*/ 	.word	0x00000000
	.align		4
        /*000c*/ 	.word	0xfffffffe
	.align		4
        /*0010*/ 	.word	0x00000000
	.align		4
        /*0014*/ 	.word	0xfffffffd
	.align		4
        /*0018*/ 	.word	0x00000000
	.align		4
        /*001c*/ 	.word	0xfffffffc


//--------------------- .text._Z10matrixMultPKiS0_PiS1_ii --------------------------
	.section	.text._Z10matrixMultPKiS0_PiS1_ii,"ax",@progbits
	.align	128
        .global         _Z10matrixMultPKiS0_PiS1_ii
        .type           _Z10matrixMultPKiS0_PiS1_ii,@function
        .size           _Z10matrixMultPKiS0_PiS1_ii,(.L_x_9 - _Z10matrixMultPKiS0_PiS1_ii)
        .other          _Z10matrixMultPKiS0_PiS1_ii,@"STO_CUDA_ENTRY STV_DEFAULT"
_Z10matrixMultPKiS0_PiS1_ii:
.text._Z10matrixMultPKiS0_PiS1_ii:
[----:B------:R-:W-:Y:S01]  /*0000*/  LDC R1, c[0x0][0x37c] ;  /* 0x0000df00ff017b82 */ /* 0x000fe20000000800 */
[----:B------:R-:W0:Y:S01]  /*0010*/  S2R R3, SR_CTAID.Y ;  /* 0x0000000000037919 */ /* 0x000e220000002600 */
[----:B------:R-:W1:Y:S01]  /*0020*/  LDCU.64 UR4, c[0x0][0x3a0] ;  /* 0x00007400ff0477ac */ /* 0x000e620008000a00 */
[----:B------:R-:W-:Y:S01]  /*0030*/  HFMA2 R16, -RZ, RZ, 0, 0 ;  /* 0x00000000ff107431 */ /* 0x000fe200000001ff */
[----:B------:R-:W0:Y:S01]  /*0040*/  S2R R0, SR_TID.Y ;  /* 0x0000000000007919 */ /* 0x000e220000002200 */
[----:B------:R-:W0:Y:S01]  /*0050*/  LDCU UR6, c[0x0][0x364] ;  /* 0x00006c80ff0677ac */ /* 0x000e220008000800 */
[----:B------:R-:W2:Y:S01]  /*0060*/  S2R R17, SR_CTAID.X ;  /* 0x0000000000117919 */ /* 0x000ea20000002500 */
[----:B------:R-:W2:Y:S01]  /*0070*/  LDCU UR7, c[0x0][0x360] ;  /* 0x00006c00ff0777ac */ /* 0x000ea20008000800 */
[----:B------:R-:W2:Y:S01]  /*0080*/  S2R R2, SR_TID.X ;  /* 0x0000000000027919 */ /* 0x000ea20000002100 */
[----:B------:R-:W3:Y:S01]  /*0090*/  LDCU.64 UR10, c[0x0][0x358] ;  /* 0x00006b00ff0a77ac */ /* 0x000ee20008000a00 */
[----:B-1----:R-:W-:Y:S01]  /*00a0*/  UISETP.GE.AND UP0, UPT, UR4, 0x1, UPT ;  /* 0x000000010400788c */ /* 0x002fe2000bf06270 */
[----:B------:R-:W-:Y:S01]  /*00b0*/  MOV R18, UR5 ;  /* 0x0000000500127c02 */ /* 0x000fe20008000f00 */
[----:B0-----:R-:W-:-:S04]  /*00c0*/  IMAD R3, R3, UR6, R0 ;  /* 0x0000000603037c24 */ /* 0x001fc8000f8e0200 */
[C---:B------:R-:W-:Y:S02]  /*00d0*/  IMAD R15, R3.reuse, UR4, RZ ;  /* 0x00000004030f7c24 */ /* 0x040fe4000f8e02ff */
[----:B------:R-:W-:Y:S02]  /*00e0*/  IMAD R14, R3, R18, RZ ;  /* 0x00000012030e7224 */ /* 0x000fe400078e02ff */
[----:B--2---:R-:W-:Y:S01]  /*00f0*/  IMAD R17, R17, UR7, R2 ;  /* 0x0000000711117c24 */ /* 0x004fe2000f8e0202 */
[----:B---3--:R-:W-:Y:S06]  /*0100*/  BRA.U !UP0, `(.L_x_0) ;  /* 0x0000000508c07547 */ /* 0x008fec000b800000 */
[----:B------:R-:W-:Y:S01]  /*0110*/  UISETP.GE.U32.AND UP1, UPT, UR4, 0x8, UPT ;  /* 0x000000080400788c */ /* 0x000fe2000bf26070 */
[----:B------:R-:W-:Y:S01]  /*0120*/  MOV R20, RZ ;  /* 0x000000ff00147202 */ /* 0x000fe20000000f00 */
[----:B------:R-:W-:Y:S01]  /*0130*/  ULOP3.LUT UR8, UR4, 0x7, URZ, 0xc0, !UPT ;  /* 0x0000000704087892 */ /* 0x000fe2000f8ec0ff */
[----:B------:R-:W-:-:S03]  /*0140*/  MOV R16, RZ ;  /* 0x000000ff00107202 */ /* 0x000fc60000000f00 */
[----:B------:R-:W-:-:S03]  /*0150*/  UISETP.NE.AND UP0, UPT, UR8, URZ, UPT ;  /* 0x000000ff0800728c */ /* 0x000fc6000bf05270 */
[----:B------:R-:W-:Y:S08]  /*0160*/  BRA.U !UP1, `(.L_x_1) ;  /* 0x0000000109cc7547 */ /* 0x000ff0000b800000 */
[----:B------:R-:W0:Y:S01]  /*0170*/  LDCU.64 UR6, c[0x0][0x380] ;  /* 0x00007000ff0677ac */ /* 0x000e220008000a00 */
[----:B------:R-:W-:Y:S02]  /*0180*/  MOV R16, RZ ;  /* 0x000000ff00107202 */ /* 0x000fe40000000f00 */
[----:B------:R-:W-:Y:S01]  /*0190*/  MOV R0, R15 ;  /* 0x0000000f00007202 */ /* 0x000fe20000000f00 */
[----:B------:R-:W-:Y:S01]  /*01a0*/  ULOP3.LUT UR4, UR4, 0x7ffffff8, URZ, 0xc0, !UPT ;  /* 0x7ffffff804047892 */ /* 0x000fe2000f8ec0ff */
[----:B------:R-:W-:-:S03]  /*01b0*/  MOV R19, R17 ;  /* 0x0000001100137202 */ /* 0x000fc60000000f00 */
[----:B------:R-:W-:Y:S02]  /*01c0*/  UIADD3 UR9, UPT, UPT, -UR4, URZ, URZ ;  /* 0x000000ff04097290 */ /* 0x000fe4000fffe1ff */
[----:B------:R-:W-:Y:S01]  /*01d0*/  MOV R20, UR4 ;  /* 0x0000000400147c02 */ /* 0x000fe20008000f00 */
[----:B0-----:R-:W-:-:S04]  /*01e0*/  UIADD3 UR5, UP1, UPT, UR6, 0x10, URZ ;  /* 0x0000001006057890 */ /* 0x001fc8000ff3e0ff */
[----:B------:R-:W-:-:S12]  /*01f0*/  UIADD3.X UR6, UPT, UPT, URZ, UR7, URZ, UP1, !UPT ;  /* 0x00000007ff067290 */ /* 0x000fd80008ffe4ff */
.L_x_2:
[----:B------:R-:W0:Y:S01]  /*0200*/  LDC.64 R12, c[0x0][0x388] ;  /* 0x0000e200ff0c7b82 */ /* 0x000e220000000a00 */
[----:B------:R-:W-:Y:S02]  /*0210*/  MOV R2, UR5 ;  /* 0x0000000500027c02 */ /* 0x000fe40008000f00 */
[----:B------:R-:W-:-:S05]  /*0220*/  MOV R3, UR6 ;  /* 0x0000000600037c02 */ /* 0x000fca0008000f00 */
[----:B------:R-:W1:Y:S01]  /*0230*/  LDC R18, c[0x0][0x3a4] ;  /* 0x0000e900ff127b82 */ /* 0x000e620000000800 */
[----:B------:R-:W-:-:S05]  /*0240*/  IMAD.WIDE R2, R0, 0x4, R2 ;  /* 0x0000000400027825 */ /* 0x000fca00078e0202 */
[----:B------:R-:W2:Y:S04]  /*0250*/  LDG.E R22, desc[UR10][R2.64+-0x10] ;  /* 0xfffff00a02167981 */ /* 0x000ea8000c1e1900 */
[----:B------:R-:W3:Y:S04]  /*0260*/  LDG.E R24, desc[UR10][R2.64+-0xc] ;  /* 0xfffff40a02187981 */ /* 0x000ee8000c1e1900 */
[----:B------:R-:W4:Y:S01]  /*0270*/  LDG.E R25, desc[UR10][R2.64+-0x8] ;  /* 0xfffff80a02197981 */ /* 0x000f22000c1e1900 */
[----:B0-----:R-:W-:-:S03]  /*0280*/  IMAD.WIDE R12, R19, 0x4, R12 ;  /* 0x00000004130c7825 */ /* 0x001fc600078e020c */
[----:B------:R-:W5:Y:S04]  /*0290*/  LDG.E R27, desc[UR10][R2.64+-0x4] ;  /* 0xfffffc0a021b7981 */ /* 0x000f68000c1e1900 */
[----:B------:R-:W2:Y:S01]  /*02a0*/  LDG.E R21, desc[UR10][R12.64] ;  /* 0x0000000a0c157981 */ /* 0x000ea2000c1e1900 */
[----:B-1----:R-:W-:-:S03]  /*02b0*/  IMAD.WIDE R10, R18, 0x4, R12 ;  /* 0x00000004120a7825 */ /* 0x002fc600078e020c */
[----:B------:R-:W5:Y:S01]  /*02c0*/  LDG.E R28, desc[UR10][R2.64] ;  /* 0x0000000a021c7981 */ /* 0x000f62000c1e1900 */
[----:B------:R-:W-:-:S03]  /*02d0*/  IMAD.WIDE R8, R18, 0x4, R10 ;  /* 0x0000000412087825 */ /* 0x000fc600078e020a */
[----:B------:R0:W3:Y:S04]  /*02e0*/  LDG.E R23, desc[UR10][R10.64] ;  /* 0x0000000a0a177981 */ /* 0x0000e8000c1e1900 */
[----:B------:R1:W4:Y:S01]  /*02f0*/  LDG.E R26, desc[UR10][R8.64] ;  /* 0x0000000a081a7981 */ /* 0x000322000c1e1900 */
[----:B------:R-:W-:-:S04]  /*0300*/  IMAD.WIDE R6, R18, 0x4, R8 ;  /* 0x0000000412067825 */ /* 0x000fc800078e0208 */
[C---:B------:R-:W-:Y:S02]  /*0310*/  IMAD.WIDE R4, R18.reuse, 0x4, R6 ;  /* 0x0000000412047825 */ /* 0x040fe400078e0206 */
[----:B------:R-:W5:Y:S02]  /*0320*/  LDG.E R6, desc[UR10][R6.64] ;  /* 0x0000000a06067981 */ /* 0x000f64000c1e1900 */
[C---:B0-----:R-:W-:Y:S02]  /*0330*/  IMAD.WIDE R10, R18.reuse, 0x4, R4 ;  /* 0x00000004120a7825 */ /* 0x041fe400078e0204 */
[----:B------:R-:W5:Y:S02]  /*0340*/  LDG.E R5, desc[UR10][R4.64] ;  /* 0x0000000a04057981 */ /* 0x000f64000c1e1900 */
[C---:B------:R-:W-:Y:S02]  /*0350*/  IMAD.WIDE R12, R18.reuse, 0x4, R10 ;  /* 0x00000004120c7825 */ /* 0x040fe400078e020a */
[----:B------:R-:W5:Y:S04]  /*0360*/  LDG.E R7, desc[UR10][R2.64+0xc] ;  /* 0x00000c0a02077981 */ /* 0x000f68000c1e1900 */
[----:B------:R-:W5:Y:S01]  /*0370*/  LDG.E R11, desc[UR10][R10.64] ;  /* 0x0000000a0a0b7981 */ /* 0x000f62000c1e1900 */
[----:B-1----:R-:W-:-:S03]  /*0380*/  IMAD.WIDE R8, R18, 0x4, R12 ;  /* 0x0000000412087825 */ /* 0x002fc600078e020c */
[----:B------:R-:W5:Y:S04]  /*0390*/  LDG.E R4, desc[UR10][R2.64+0x4] ;  /* 0x0000040a02047981 */ /* 0x000f68000c1e1900 */
[----:B------:R-:W5:Y:S04]  /*03a0*/  LDG.E R29, desc[UR10][R12.64] ;  /* 0x0000000a0c1d7981 */ /* 0x000f68000c1e1900 */
[----:B------:R-:W5:Y:S04]  /*03b0*/  LDG.E R10, desc[UR10][R2.64+0x8] ;  /* 0x0000080a020a7981 */ /* 0x000f68000c1e1900 */
[----:B------:R-:W5:Y:S01]  /*03c0*/  LDG.E R8, desc[UR10][R8.64] ;  /* 0x0000000a08087981 */ /* 0x000f62000c1e1900 */
[----:B------:R-:W-:-:S04]  /*03d0*/  UIADD3 UR9, UPT, UPT, UR9, 0x8, URZ ;  /* 0x0000000809097890 */ /* 0x000fc8000fffe0ff */
[----:B------:R-:W-:Y:S01]  /*03e0*/  UISETP.NE.AND UP1, UPT, UR9, URZ, UPT ;  /* 0x000000ff0900728c */ /* 0x000fe2000bf25270 */
[----:B------:R-:W-:Y:S02]  /*03f0*/  LEA R19, R18, R19, 0x3 ;  /* 0x0000001312137211 */ /* 0x000fe400078e18ff */
[----:B------:R-:W-:Y:S01]  /*0400*/  IADD3 R0, PT, PT, R0, 0x8, RZ ;  /* 0x0000000800007810 */ /* 0x000fe20007ffe0ff */
[----:B--2---:R-:W-:-:S04]  /*0410*/  IMAD R21, R22, R21, R16 ;  /* 0x0000001516157224 */ /* 0x004fc800078e0210 */
[----:B---3--:R-:W-:-:S04]  /*0420*/  IMAD R21, R24, R23, R21 ;  /* 0x0000001718157224 */ /* 0x008fc800078e0215 */
[----:B----4-:R-:W-:-:S04]  /*0430*/  IMAD R21, R25, R26, R21 ;  /* 0x0000001a19157224 */ /* 0x010fc800078e0215 */
[----:B-----5:R-:W-:-:S04]  /*0440*/  IMAD R6, R27, R6, R21 ;  /* 0x000000061b067224 */ /* 0x020fc800078e0215 */
[----:B------:R-:W-:-:S04]  /*0450*/  IMAD R5, R28, R5, R6 ;  /* 0x000000051c057224 */ /* 0x000fc800078e0206 */
[----:B------:R-:W-:-:S04]  /*0460*/  IMAD R4, R4, R11, R5 ;  /* 0x0000000b04047224 */ /* 0x000fc800078e0205 */
[----:B------:R-:W-:-:S04]  /*0470*/  IMAD R4, R10, R29, R4 ;  /* 0x0000001d0a047224 */ /* 0x000fc800078e0204 */
[----:B------:R-:W-:Y:S01]  /*0480*/  IMAD R16, R7, R8, R4 ;  /* 0x0000000807107224 */ /* 0x000fe200078e0204 */
[----:B------:R-:W-:Y:S06]  /*0490*/  BRA.U UP1, `(.L_x_2) ;  /* 0xfffffffd01587547 */ /* 0x000fec000b83ffff */
.L_x_1:
[----:B------:R-:W-:Y:S05]  /*04a0*/  BRA.U !UP0, `(.L_x_0) ;  /* 0x0000000108d87547 */ /* 0x000fea000b800000 */
[----:B------:R-:W0:Y:S01]  /*04b0*/  LDC R0, c[0x0][0x3a0] ;  /* 0x0000e800ff007b82 */ /* 0x000e220000000800 */
[----:B------:R-:W-:Y:S01]  /*04c0*/  UISETP.GE.U32.AND UP0, UPT, UR8, 0x4, UPT ;  /* 0x000000040800788c */ /* 0x000fe2000bf06070 */
[----:B0-----:R-:W-:-:S04]  /*04d0*/  LOP3.LUT R12, R0, 0x3, RZ, 0xc0, !PT ;  /* 0x00000003000c7812 */ /* 0x001fc800078ec0ff */
[----:B------:R-:W-:-:S04]  /*04e0*/  ISETP.NE.AND P0, PT, R12, RZ, PT ;  /* 0x000000ff0c00720c */ /* 0x000fc80003f05270 */
[----:B------:R-:W-:Y:S09]  /*04f0*/  BRA.U !UP0, `(.L_x_3) ;  /* 0x0000000108587547 */ /* 0x000ff2000b800000 */
[----:B------:R-:W0:Y:S01]  /*0500*/  LDC.64 R8, c[0x0][0x388] ;  /* 0x0000e200ff087b82 */ /* 0x000e220000000a00 */
[----:B------:R-:W-:Y:S01]  /*0510*/  IMAD R7, R20, R18, R17 ;  /* 0x0000001214077224 */ /* 0x000fe200078e0211 */
[----:B------:R-:W-:-:S06]  /*0520*/  IADD3 R5, PT, PT, R15, R20, RZ ;  /* 0x000000140f057210 */ /* 0x000fcc0007ffe0ff */
[----:B------:R-:W1:Y:S01]  /*0530*/  LDC.64 R2, c[0x0][0x380] ;  /* 0x0000e000ff027b82 */ /* 0x000e620000000a00 */
[----:B0-----:R-:W-:-:S04]  /*0540*/  IMAD.WIDE R8, R7, 0x4, R8 ;  /* 0x0000000407087825 */ /* 0x001fc800078e0208 */
[----:B------:R-:W-:Y:S02]  /*0550*/  IMAD.WIDE R10, R18, 0x4, R8 ;  /* 0x00000004120a7825 */ /* 0x000fe400078e0208 */
[----:B------:R-:W2:Y:S02]  /*0560*/  LDG.E R8, desc[UR10][R8.64] ;  /* 0x0000000a08087981 */ /* 0x000ea4000c1e1900 */
[----:B-1----:R-:W-:-:S04]  /*0570*/  IMAD.WIDE R2, R5, 0x4, R2 ;  /* 0x0000000405027825 */ /* 0x002fc800078e0202 */
[C---:B------:R-:W-:Y:S01]  /*0580*/  IMAD.WIDE R4, R18.reuse, 0x4, R10 ;  /* 0x0000000412047825 */ /* 0x040fe200078e020a */
[----:B------:R-:W2:Y:S04]  /*0590*/  LDG.E R13, desc[UR10][R2.64] ;  /* 0x0000000a020d7981 */ /* 0x000ea8000c1e1900 */
[----:B------:R-:W3:Y:S01]  /*05a0*/  LDG.E R10, desc[UR10][R10.64] ;  /* 0x0000000a0a0a7981 */ /* 0x000ee2000c1e1900 */
[----:B------:R-:W-:-:S03]  /*05b0*/  IMAD.WIDE R6, R18, 0x4, R4 ;  /* 0x0000000412067825 */ /* 0x000fc600078e0204 */
[----:B------:R-:W3:Y:S04]  /*05c0*/  LDG.E R22, desc[UR10][R2.64+0x4] ;  /* 0x0000040a02167981 */ /* 0x000ee8000c1e1900 */
[----:B------:R-:W4:Y:S04]  /*05d0*/  LDG.E R19, desc[UR10][R4.64] ;  /* 0x0000000a04137981 */ /* 0x000f28000c1e1900 */
[----:B------:R-:W4:Y:S04]  /*05e0*/  LDG.E R24, desc[UR10][R2.64+0x8] ;  /* 0x0000080a02187981 */ /* 0x000f28000c1e1900 */
[----:B------:R-:W5:Y:S04]  /*05f0*/  LDG.E R26, desc[UR10][R2.64+0xc] ;  /* 0x00000c0a021a7981 */ /* 0x000f68000c1e1900 */
[----:B------:R-:W5:Y:S01]  /*0600*/  LDG.E R6, desc[UR10][R6.64] ;  /* 0x0000000a06067981 */ /* 0x000f62000c1e1900 */
[----:B------:R-:W-:Y:S01]  /*0610*/  IADD3 R20, PT, PT, R20, 0x4, RZ ;  /* 0x0000000414147810 */ /* 0x000fe20007ffe0ff */
[----:B--2---:R-:W-:-:S04]  /*0620*/  IMAD R13, R13, R8, R16 ;  /* 0x000000080d0d7224 */ /* 0x004fc800078e0210 */
[----:B---3--:R-:W-:-:S04]  /*0630*/  IMAD R13, R22, R10, R13 ;  /* 0x0000000a160d7224 */ /* 0x008fc800078e020d */
[----:B----4-:R-:W-:-:S04]  /*0640*/  IMAD R13, R24, R19, R13 ;  /* 0x00000013180d7224 */ /* 0x010fc800078e020d */
[----:B-----5:R-:W-:-:S07]  /*0650*/  IMAD R16, R26, R6, R13 ;  /* 0x000000061a107224 */ /* 0x020fce00078e020d */
.L_x_3:
[----:B------:R-:W-:Y:S05]  /*0660*/  @!P0 BRA `(.L_x_0) ;  /* 0x0000000000688947 */ /* 0x000fea0003800000 */
[----:B------:R-:W0:Y:S01]  /*0670*/  LDC.64 R8, c[0x0][0x388] ;  /* 0x0000e200ff087b82 */ /* 0x000e220000000a00 */
[----:B------:R-:W-:Y:S02]  /*0680*/  ISETP.NE.AND P0, PT, R12, 0x1, PT ;  /* 0x000000010c00780c */ /* 0x000fe40003f05270 */
[----:B------:R-:W-:-:S04]  /*0690*/  LOP3.LUT R0, R0, 0x1, RZ, 0xc0, !PT ;  /* 0x0000000100007812 */ /* 0x000fc800078ec0ff */
[----:B------:R-:W-:Y:S01]  /*06a0*/  ISETP.NE.U32.AND P1, PT, R0, 0x1, PT ;  /* 0x000000010000780c */ /* 0x000fe20003f25070 */
[----:B------:R-:W1:Y:S06]  /*06b0*/  LDC.64 R6, c[0x0][0x380] ;  /* 0x0000e000ff067b82 */ /* 0x000e6c0000000a00 */
[C---:B------:R-:W-:Y:S01]  /*06c0*/  @P0 IMAD R13, R20.reuse, R18, R17 ;  /* 0x00000012140d0224 */ /* 0x040fe200078e0211 */
[----:B------:R-:W-:Y:S01]  /*06d0*/  @P0 IADD3 R11, PT, PT, R15, R20, RZ ;  /* 0x000000140f0b0210 */ /* 0x000fe20007ffe0ff */
[----:B------:R-:W2:Y:S01]  /*06e0*/  LDC.64 R4, c[0x0][0x380] ;  /* 0x0000e000ff047b82 */ /* 0x000ea20000000a00 */
[----:B------:R-:W-:-:S05]  /*06f0*/  @P0 IADD3 R20, PT, PT, R20, 0x2, RZ ;  /* 0x0000000214140810 */ /* 0x000fca0007ffe0ff */
[----:B------:R-:W-:Y:S02]  /*0700*/  @!P1 IMAD R19, R20, R18, R17 ;  /* 0x0000001214139224 */ /* 0x000fe400078e0211 */
[----:B------:R-:W3:Y:S01]  /*0710*/  LDC.64 R2, c[0x0][0x388] ;  /* 0x0000e200ff027b82 */ /* 0x000ee20000000a00 */
[----:B0-----:R-:W-:Y:S01]  /*0720*/  @P0 IMAD.WIDE R8, R13, 0x4, R8 ;  /* 0x000000040d080825 */ /* 0x001fe200078e0208 */
[----:B------:R-:W-:-:S04]  /*0730*/  @!P1 IADD3 R13, PT, PT, R15, R20, RZ ;  /* 0x000000140f0d9210 */ /* 0x000fc80007ffe0ff */
[----:B------:R-:W4:Y:S01]  /*0740*/  @P0 LDG.E R0, desc[UR10][R8.64] ;  /* 0x0000000a08000981 */ /* 0x000f22000c1e1900 */
[----:B-1----:R-:W-:-:S04]  /*0750*/  @P0 IMAD.WIDE R6, R11, 0x4, R6 ;  /* 0x000000040b060825 */ /* 0x002fc800078e0206 */
[----:B------:R-:W-:Y:S01]  /*0760*/  @P0 IMAD.WIDE R10, R18, 0x4, R8 ;  /* 0x00000004120a0825 */ /* 0x000fe200078e0208 */
[----:B------:R-:W4:Y:S03]  /*0770*/  @P0 LDG.E R21, desc[UR10][R6.64] ;  /* 0x0000000a06150981 */ /* 0x000f26000c1e1900 */
[----:B--2---:R-:W-:Y:S01]  /*0780*/  @!P1 IMAD.WIDE R4, R13, 0x4, R4 ;  /* 0x000000040d049825 */ /* 0x004fe200078e0204 */
[----:B------:R-:W2:Y:S04]  /*0790*/  @P0 LDG.E R23, desc[UR10][R6.64+0x4] ;  /* 0x0000040a06170981 */ /* 0x000ea8000c1e1900 */
[----:B------:R-:W2:Y:S01]  /*07a0*/  @P0 LDG.E R10, desc[UR10][R10.64] ;  /* 0x0000000a0a0a0981 */ /* 0x000ea2000c1e1900 */
[----:B---3--:R-:W-:-:S03]  /*07b0*/  @!P1 IMAD.WIDE R2, R19, 0x4, R2 ;  /* 0x0000000413029825 */ /* 0x008fc600078e0202 */
[----:B------:R-:W3:Y:S04]  /*07c0*/  @!P1 LDG.E R5, desc[UR10][R4.64] ;  /* 0x0000000a04059981 */ /* 0x000ee8000c1e1900 */
[----:B------:R-:W3:Y:S01]  /*07d0*/  @!P1 LDG.E R2, desc[UR10][R2.64] ;  /* 0x0000000a02029981 */ /* 0x000ee2000c1e1900 */
[----:B----4-:R-:W-:-:S04]  /*07e0*/  @P0 IMAD R0, R21, R0, R16 ;  /* 0x0000000015000224 */ /* 0x010fc800078e0210 */
[----:B--2---:R-:W-:-:S04]  /*07f0*/  @P0 IMAD R16, R23, R10, R0 ;  /* 0x0000000a17100224 */ /* 0x004fc800078e0200 */
[----:B---3--:R-:W-:-:S07]  /*0800*/  @!P1 IMAD R16, R5, R2, R16 ;  /* 0x0000000205109224 */ /* 0x008fce00078e0210 */
.L_x_0:
[----:B------:R-:W-:Y:S02]  /*0810*/  ISETP.GE.AND P0, PT, R18, 0x1, PT ;  /* 0x000000011200780c */ /* 0x000fe40003f06270 */
[----:B------:R-:W-:-:S11]  /*0820*/  MOV R26, RZ ;  /* 0x000000ff001a7202 */ /* 0x000fd60000000f00 */
[----:B------:R-:W-:Y:S05]  /*0830*/  @!P0 BRA `(.L_x_4) ;  /* 0x0000000400c48947 */ /* 0x000fea0003800000 */
[C---:B------:R-:W-:Y:S01]  /*0840*/  ISETP.GE.U32.AND P1, PT, R18.reuse, 0x8, PT ;  /* 0x000000081200780c */ /* 0x040fe20003f26070 */
[----:B------:R-:W-:Y:S01]  /*0850*/  HFMA2 R20, -RZ, RZ, 0, 0 ;  /* 0x00000000ff147431 */ /* 0x000fe200000001ff */
[----:B------:R-:W-:Y:S02]  /*0860*/  LOP3.LUT R19, R18, 0x7, RZ, 0xc0, !PT ;  /* 0x0000000712137812 */ /* 0x000fe400078ec0ff */
[----:B------:R-:W-:Y:S02]  /*0870*/  MOV R26, RZ ;  /* 0x000000ff001a7202 */ /* 0x000fe40000000f00 */
[----:B------:R-:W-:-:S07]  /*0880*/  ISETP.NE.AND P0, PT, R19, RZ, PT ;  /* 0x000000ff1300720c */ /* 0x000fce0003f05270 */
[----:B------:R-:W-:Y:S06]  /*0890*/  @!P1 BRA `(.L_x_5) ;  /* 0x0000000000c89947 */ /* 0x000fec0003800000 */
[----:B------:R-:W0:Y:S01]  /*08a0*/  LDCU.64 UR4, c[0x0][0x388] ;  /* 0x00007100ff0477ac */ /* 0x000e220008000a00 */
[----:B------:R-:W-:Y:S02]  /*08b0*/  LOP3.LUT R20, R18, 0x7ffffff8, RZ, 0xc0, !PT ;  /* 0x7ffffff812147812 */ /* 0x000fe400078ec0ff */
[----:B------:R-:W-:Y:S02]  /*08c0*/  MOV R26, RZ ;  /* 0x000000ff001a7202 */ /* 0x000fe40000000f00 */
[----:B------:R-:W-:Y:S02]  /*08d0*/  MOV R21, R14 ;  /* 0x0000000e00157202 */ /* 0x000fe40000000f00 */
[----:B------:R-:W-:Y:S02]  /*08e0*/  MOV R22, R17 ;  /* 0x0000001100167202 */ /* 0x000fe40000000f00 */
[----:B------:R-:W-:Y:S01]  /*08f0*/  IADD3 R23, PT, PT, -R20, RZ, RZ ;  /* 0x000000ff14177210 */ /* 0x000fe20007ffe1ff */
[----:B0-----:R-:W-:-:S04]  /*0900*/  UIADD3 UR4, UP0, UPT, UR4, 0x10, URZ ;  /* 0x0000001004047890 */ /* 0x001fc8000ff1e0ff */
[----:B------:R-:W-:-:S12]  /*0910*/  UIADD3.X UR5, UPT, UPT, URZ, UR5, URZ, UP0, !UPT ;  /* 0x00000005ff057290 */ /* 0x000fd800087fe4ff */
.L_x_6:
        /* <DEDUP_REMOVED lines=8> */
[----:B0-----:R-:W-:-:S05]  /*09a0*/  IMAD.WIDE R8, R22, 0x4, R8 ;  /* 0x0000000416087825 */ /* 0x001fca00078e0208 */
[----:B------:R0:W2:Y:S01]  /*09b0*/  LDG.E R28, desc[UR10][R8.64] ;  /* 0x0000000a081c7981 */ /* 0x0000a2000c1e1900 */
[----:B-1----:R-:W-:-:S05]  /*09c0*/  IMAD.WIDE R12, R25, 0x4, R8 ;  /* 0x00000004190c7825 */ /* 0x002fca00078e0208 */
[----:B------:R1:W3:Y:S01]  /*09d0*/  LDG.E R24, desc[UR10][R12.64] ;  /* 0x0000000a0c187981 */ /* 0x0002e2000c1e1900 */
[----:B------:R-:W-:-:S04]  /*09e0*/  IMAD.WIDE R10, R25, 0x4, R12 ;  /* 0x00000004190a7825 */ /* 0x000fc800078e020c */
[C---:B------:R-:W-:Y:S02]  /*09f0*/  IMAD.WIDE R6, R25.reuse, 0x4, R10 ;  /* 0x0000000419067825 */ /* 0x040fe400078e020a */
[----:B------:R-:W4:Y:S02]  /*0a00*/  LDG.E R11, desc[UR10][R10.64] ;  /* 0x0000000a0a0b7981 */ /* 0x000f24000c1e1900 */
[C---:B------:R-:W-:Y:S02]  /*0a10*/  IMAD.WIDE R4, R25.reuse, 0x4, R6 ;  /* 0x0000000419047825 */ /* 0x040fe400078e0206 */
[----:B------:R-:W5:Y:S02]  /*0a20*/  LDG.E R6, desc[UR10][R6.64] ;  /* 0x0000000a06067981 */ /* 0x000f64000c1e1900 */
[C---:B0-----:R-:W-:Y:S02]  /*0a30*/  IMAD.WIDE R8, R25.reuse, 0x4, R4 ;  /* 0x0000000419087825 */ /* 0x041fe400078e0204 */
[----:B------:R-:W5:Y:S02]  /*0a40*/  LDG.E R4, desc[UR10][R4.64] ;  /* 0x0000000a04047981 */ /* 0x000f64000c1e1900 */
[----:B-1----:R-:W-:-:S02]  /*0a50*/  IMAD.WIDE R12, R25, 0x4, R8 ;  /* 0x00000004190c7825 */ /* 0x002fc400078e0208 */
[----:B------:R-:W5:Y:S04]  /*0a60*/  LDG.E R7, desc[UR10][R2.64+0x8] ;  /* 0x0000080a02077981 */ /* 0x000f68000c1e1900 */
[----:B------:R-:W5:Y:S04]  /*0a70*/  LDG.E R8, desc[UR10][R8.64] ;  /* 0x0000000a08087981 */ /* 0x000f68000c1e1900 */
[----:B------:R-:W5:Y:S04]  /*0a80*/  LDG.E R5, desc[UR10][R2.64+0x4] ;  /* 0x0000040a02057981 */ /* 0x000f68000c1e1900 */
[----:B------:R-:W5:Y:S04]  /*0a90*/  LDG.E R10, desc[UR10][R12.64] ;  /* 0x0000000a0c0a7981 */ /* 0x000f68000c1e1900 */
[----:B------:R-:W5:Y:S01]  /*0aa0*/  LDG.E R9, desc[UR10][R2.64+0xc] ;  /* 0x00000c0a02097981 */ /* 0x000f62000c1e1900 */
[----:B--2---:R-:W-:-:S03]  /*0ab0*/  IMAD R28, R29, R28, R26 ;  /* 0x0000001c1d1c7224 */ /* 0x004fc600078e021a */
[----:B------:R-:W5:Y:S01]  /*0ac0*/  LDG.E R26, desc[UR10][R2.64+-0x4] ;  /* 0xfffffc0a021a7981 */ /* 0x000f62000c1e1900 */
[----:B---3--:R-:W-:-:S03]  /*0ad0*/  IMAD R24, R27, R24, R28 ;  /* 0x000000181b187224 */ /* 0x008fc600078e021c */
[----:B------:R-:W2:Y:S01]  /*0ae0*/  LDG.E R27, desc[UR10][R2.64] ;  /* 0x0000000a021b7981 */ /* 0x000ea2000c1e1900 */
[----:B------:R-:W-:-:S06]  /*0af0*/  IMAD.WIDE R28, R25, 0x4, R12 ;  /* 0x00000004191c7825 */ /* 0x000fcc00078e020c */
[----:B------:R-:W3:Y:S01]  /*0b00*/  LDG.E R28, desc[UR10][R28.64] ;  /* 0x0000000a1c1c7981 */ /* 0x000ee2000c1e1900 */
[----:B----4-:R-:W-:Y:S01]  /*0b10*/  IMAD R11, R0, R11, R24 ;  /* 0x0000000b000b7224 */ /* 0x010fe200078e0218 */
[----:B------:R-:W-:-:S04]  /*0b20*/  IADD3 R23, PT, PT, R23, 0x8, RZ ;  /* 0x0000000817177810 */ /* 0x000fc80007ffe0ff */
[----:B------:R-:W-:Y:S02]  /*0b30*/  ISETP.NE.AND P1, PT, R23, RZ, PT ;  /* 0x000000ff1700720c */ /* 0x000fe40003f25270 */
[----:B------:R-:W-:Y:S02]  /*0b40*/  LEA R22, R25, R22, 0x3 ;  /* 0x0000001619167211 */ /* 0x000fe400078e18ff */
[----:B------:R-:W-:Y:S01]  /*0b50*/  IADD3 R21, PT, PT, R21, 0x8, RZ ;  /* 0x0000000815157810 */ /* 0x000fe20007ffe0ff */
[----:B-----5:R-:W-:-:S04]  /*0b60*/  IMAD R6, R26, R6, R11 ;  /* 0x000000061a067224 */ /* 0x020fc800078e020b */
[----:B--2---:R-:W-:-:S04]  /*0b70*/  IMAD R4, R27, R4, R6 ;  /* 0x000000041b047224 */ /* 0x004fc800078e0206 */
[----:B------:R-:W-:-:S04]  /*0b80*/  IMAD R4, R5, R8, R4 ;  /* 0x0000000805047224 */ /* 0x000fc800078e0204 */
[----:B------:R-:W-:-:S04]  /*0b90*/  IMAD R4, R7, R10, R4 ;  /* 0x0000000a07047224 */ /* 0x000fc800078e0204 */
[----:B---3--:R-:W-:Y:S01]  /*0ba0*/  IMAD R26, R9, R28, R4 ;  /* 0x0000001c091a7224 */ /* 0x008fe200078e0204 */
[----:B------:R-:W-:Y:S06]  /*0bb0*/  @P1 BRA `(.L_x_6) ;  /* 0xfffffffc00581947 */ /* 0x000fec000383ffff */
.L_x_5:
[----:B------:R-:W-:Y:S05]  /*0bc0*/  @!P0 BRA `(.L_x_4) ;  /* 0x0000000000e08947 */ /* 0x000fea0003800000 */
[----:B------:R-:W-:Y:S02]  /*0bd0*/  ISETP.GE.U32.AND P0, PT, R19, 0x4, PT ;  /* 0x000000041300780c */ /* 0x000fe40003f06070 */
[----:B------:R-:W-:-:S04]  /*0be0*/  LOP3.LUT R12, R18, 0x3, RZ, 0xc0, !PT ;  /* 0x00000003120c7812 */ /* 0x000fc800078ec0ff */
[----:B------:R-:W-:-:S07]  /*0bf0*/  ISETP.NE.AND P1, PT, R12, RZ, PT ;  /* 0x000000ff0c00720c */ /* 0x000fce0003f25270 */
[----:B------:R-:W-:Y:S06]  /*0c00*/  @!P0 BRA `(.L_x_7) ;  /* 0x00000000005c8947 */ /* 0x000fec0003800000 */
[----:B------:R-:W0:Y:S01]  /*0c10*/  LDC R19, c[0x0][0x3a0] ;  /* 0x0000e800ff137b82 */ /* 0x000e220000000800 */
[----:B------:R-:W-:-:S07]  /*0c20*/  IADD3 R5, PT, PT, R14, R20, RZ ;  /* 0x000000140e057210 */ /* 0x000fce0007ffe0ff */
[----:B------:R-:W1:Y:S08]  /*0c30*/  LDC.64 R8, c[0x0][0x380] ;  /* 0x0000e000ff087b82 */ /* 0x000e700000000a00 */
[----:B------:R-:W2:Y:S01]  /*0c40*/  LDC.64 R2, c[0x0][0x388] ;  /* 0x0000e200ff027b82 */ /* 0x000ea20000000a00 */
[----:B0-----:R-:W-:-:S04]  /*0c50*/  IMAD R7, R20, R19, R17 ;  /* 0x0000001314077224 */ /* 0x001fc800078e0211 */
[----:B-1----:R-:W-:-:S04]  /*0c60*/  IMAD.WIDE R8, R7, 0x4, R8 ;  /* 0x0000000407087825 */ /* 0x002fc800078e0208 */
[----:B------:R-:W-:Y:S02]  /*0c70*/  IMAD.WIDE R10, R19, 0x4, R8 ;  /* 0x00000004130a7825 */ /* 0x000fe400078e0208 */
[----:B------:R-:W3:Y:S02]  /*0c80*/  LDG.E R8, desc[UR10][R8.64] ;  /* 0x0000000a08087981 */ /* 0x000ee4000c1e1900 */
[----:B--2---:R-:W-:-:S04]  /*0c90*/  IMAD.WIDE R2, R5, 0x4, R2 ;  /* 0x0000000405027825 */ /* 0x004fc800078e0202 */
[C---:B------:R-:W-:Y:S01]  /*0ca0*/  IMAD.WIDE R4, R19.reuse, 0x4, R10 ;  /* 0x0000000413047825 */ /* 0x040fe200078e020a */
[----:B------:R-:W3:Y:S04]  /*0cb0*/  LDG.E R13, desc[UR10][R2.64] ;  /* 0x0000000a020d7981 */ /* 0x000ee8000c1e1900 */
[----:B------:R-:W2:Y:S01]  /*0cc0*/  LDG.E R10, desc[UR10][R10.64] ;  /* 0x0000000a0a0a7981 */ /* 0x000ea2000c1e1900 */
[----:B------:R-:W-:-:S03]  /*0cd0*/  IMAD.WIDE R6, R19, 0x4, R4 ;  /* 0x0000000413067825 */ /* 0x000fc600078e0204 */
[----:B------:R-:W2:Y:S04]  /*0ce0*/  LDG.E R0, desc[UR10][R2.64+0x4] ;  /* 0x0000040a02007981 */ /* 0x000ea8000c1e1900 */
[----:B------:R-:W4:Y:S04]  /*0cf0*/  LDG.E R21, desc[UR10][R4.64] ;  /* 0x0000000a04157981 */ /* 0x000f28000c1e1900 */
[----:B------:R-:W4:Y:S04]  /*0d00*/  LDG.E R19, desc[UR10][R2.64+0x8] ;  /* 0x0000080a02137981 */ /* 0x000f28000c1e1900 */
[----:B------:R-:W5:Y:S04]  /*0d10*/  LDG.E R23, desc[UR10][R2.64+0xc] ;  /* 0x00000c0a02177981 */ /* 0x000f68000c1e1900 */
[----:B------:R-:W5:Y:S01]  /*0d20*/  LDG.E R6, desc[UR10][R6.64] ;  /* 0x0000000a06067981 */ /* 0x000f62000c1e1900 */
[----:B------:R-:W-:Y:S01]  /*0d30*/  IADD3 R20, PT, PT, R20, 0x4, RZ ;  /* 0x0000000414147810 */ /* 0x000fe20007ffe0ff */
[----:B---3--:R-:W-:-:S04]  /*0d40*/  IMAD R13, R13, R8, R26 ;  /* 0x000000080d0d7224 */ /* 0x008fc800078e021a */
[----:B--2---:R-:W-:-:S04]  /*0d50*/  IMAD R0, R0, R10, R13 ;  /* 0x0000000a00007224 */ /* 0x004fc800078e020d */
[----:B----4-:R-:W-:-:S04]  /*0d60*/  IMAD R0, R19, R21, R0 ;  /* 0x0000001513007224 */ /* 0x010fc800078e0200 */
[----:B-----5:R-:W-:-:S07]  /*0d70*/  IMAD R26, R23, R6, R0 ;  /* 0x00000006171a7224 */ /* 0x020fce00078e0200 */
.L_x_7:
[----:B------:R-:W-:Y:S05]  /*0d80*/  @!P1 BRA `(.L_x_4) ;  /* 0x0000000000709947 */ /* 0x000fea0003800000 */
[----:B------:R-:W-:Y:S01]  /*0d90*/  ISETP.NE.AND P0, PT, R12, 0x1, PT ;  /* 0x000000010c00780c */ /* 0x000fe20003f05270 */
[----:B------:R-:W0:Y:S01]  /*0da0*/  LDC.64 R10, c[0x0][0x380] ;  /* 0x0000e000ff0a7b82 */ /* 0x000e220000000a00 */
[----:B------:R-:W-:-:S04]  /*0db0*/  LOP3.LUT R18, R18, 0x1, RZ, 0xc0, !PT ;  /* 0x0000000112127812 */ /* 0x000fc800078ec0ff */
[----:B------:R-:W-:-:S03]  /*0dc0*/  ISETP.NE.U32.AND P1, PT, R18, 0x1, PT ;  /* 0x000000011200780c */ /* 0x000fc60003f25070 */
[----:B------:R-:W1:Y:S04]  /*0dd0*/  LDC.64 R8, c[0x0][0x388] ;  /* 0x0000e200ff087b82 */ /* 0x000e680000000a00 */
[----:B------:R-:W-:-:S04]  /*0de0*/  @P0 IADD3 R7, PT, PT, R14, R20, RZ ;  /* 0x000000140e070210 */ /* 0x000fc80007ffe0ff */
[----:B------:R-:W2:Y:S08]  /*0df0*/  @P0 LDC R21, c[0x0][0x3a0] ;  /* 0x0000e800ff150b82 */ /* 0x000eb00000000800 */
[----:B------:R-:W3:Y:S08]  /*0e00*/  @!P1 LDC R0, c[0x0][0x3a0] ;  /* 0x0000e800ff009b82 */ /* 0x000ef00000000800 */
[----:B------:R-:W4:Y:S01]  /*0e10*/  LDC.64 R4, c[0x0][0x388] ;  /* 0x0000e200ff047b82 */ /* 0x000f220000000a00 */
[----:B-1----:R-:W-:-:S05]  /*0e20*/  @P0 IMAD.WIDE R8, R7, 0x4, R8 ;  /* 0x0000000407080825 */ /* 0x002fca00078e0208 */
[----:B------:R-:W5:Y:S02]  /*0e30*/  @P0 LDG.E R23, desc[UR10][R8.64+0x4] ;  /* 0x0000040a08170981 */ /* 0x000f64000c1e1900 */
[----:B------:R-:W1:Y:S01]  /*0e40*/  LDC.64 R2, c[0x0][0x380] ;  /* 0x0000e000ff027b82 */ /* 0x000e620000000a00 */
[C---:B--2---:R-:W-:Y:S01]  /*0e50*/  @P0 IMAD R13, R20.reuse, R21, R17 ;  /* 0x00000015140d0224 */ /* 0x044fe200078e0211 */
[----:B------:R-:W-:-:S03]  /*0e60*/  @P0 IADD3 R20, PT, PT, R20, 0x2, RZ ;  /* 0x0000000214140810 */ /* 0x000fc60007ffe0ff */
[----:B0-----:R-:W-:Y:S01]  /*0e70*/  @P0 IMAD.WIDE R10, R13, 0x4, R10 ;  /* 0x000000040d0a0825 */ /* 0x001fe200078e020a */
[----:B------:R-:W-:-:S04]  /*0e80*/  @!P1 IADD3 R19, PT, PT, R14, R20, RZ ;  /* 0x000000140e139210 */ /* 0x000fc80007ffe0ff */
[----:B------:R-:W2:Y:S01]  /*0e90*/  @P0 LDG.E R13, desc[UR10][R10.64] ;  /* 0x0000000a0a0d0981 */ /* 0x000ea2000c1e1900 */
[----:B------:R-:W-:-:S04]  /*0ea0*/  @P0 IMAD.WIDE R6, R21, 0x4, R10 ;  /* 0x0000000415060825 */ /* 0x000fc800078e020a */
[----:B---3--:R-:W-:Y:S02]  /*0eb0*/  @!P1 IMAD R21, R20, R0, R17 ;  /* 0x0000000014159224 */ /* 0x008fe400078e0211 */
[----:B------:R-:W2:Y:S01]  /*0ec0*/  @P0 LDG.E R0, desc[UR10][R8.64] ;  /* 0x0000000a08000981 */ /* 0x000ea2000c1e1900 */
[----:B----4-:R-:W-:-:S03]  /*0ed0*/  @!P1 IMAD.WIDE R4, R19, 0x4, R4 ;  /* 0x0000000413049825 */ /* 0x010fc600078e0204 */
[----:B------:R-:W5:Y:S01]  /*0ee0*/  @P0 LDG.E R6, desc[UR10][R6.64] ;  /* 0x0000000a06060981 */ /* 0x000f62000c1e1900 */
[----:B-1----:R-:W-:-:S03]  /*0ef0*/  @!P1 IMAD.WIDE R2, R21, 0x4, R2 ;  /* 0x0000000415029825 */ /* 0x002fc600078e0202 */
[----:B------:R-:W3:Y:S04]  /*0f00*/  @!P1 LDG.E R5, desc[UR10][R4.64] ;  /* 0x0000000a04059981 */ /* 0x000ee8000c1e1900 */
[----:B------:R-:W3:Y:S01]  /*0f10*/  @!P1 LDG.E R2, desc[UR10][R2.64] ;  /* 0x0000000a02029981 */ /* 0x000ee2000c1e1900 */
[----:B--2---:R-:W-:-:S04]  /*0f20*/  @P0 IMAD R0, R0, R13, R26 ;  /* 0x0000000d00000224 */ /* 0x004fc800078e021a */
[----:B-----5:R-:W-:-:S04]  /*0f30*/  @P0 IMAD R26, R23, R6, R0 ;  /* 0x00000006171a0224 */ /* 0x020fc800078e0200 */
[----:B---3--:R-:W-:-:S07]  /*0f40*/  @!P1 IMAD R26, R5, R2, R26 ;  /* 0x00000002051a9224 */ /* 0x008fce00078e021a */
.L_x_4:
[----:B------:R-:W0:Y:S01]  /*0f50*/  LDC.64 R2, c[0x0][0x390] ;  /* 0x0000e400ff027b82 */ /* 0x000e220000000a00 */
[----:B------:R-:W-:Y:S02]  /*0f60*/  IADD3 R7, PT, PT, R17, R14, RZ ;  /* 0x0000000e11077210 */ /* 0x000fe40007ffe0ff */
[----:B------:R-:W-:-:S05]  /*0f70*/  IADD3 R15, PT, PT, R15, R17, RZ ;  /* 0x000000110f0f7210 */ /* 0x000fca0007ffe0ff */
[----:B------:R-:W1:Y:S01]  /*0f80*/  LDC.64 R4, c[0x0][0x398] ;  /* 0x0000e600ff047b82 */ /* 0x000e620000000a00 */
[----:B0-----:R-:W-:-:S05]  /*0f90*/  IMAD.WIDE R2, R7, 0x4, R2 ;  /* 0x0000000407027825 */ /* 0x001fca00078e0202 */
[----:B------:R-:W-:Y:S01]  /*0fa0*/  STG.E desc[UR10][R2.64], R16 ;  /* 0x0000001002007986 */ /* 0x000fe2000c10190a */
[----:B-1----:R-:W-:-:S05]  /*0fb0*/  IMAD.WIDE R4, R15, 0x4, R4 ;  /* 0x000000040f047825 */ /* 0x002fca00078e0204 */
[----:B------:R-:W-:Y:S01]  /*0fc0*/  STG.E desc[UR10][R4.64], R26 ;  /* 0x0000001a04007986 */ /* 0x000fe2000c10190a */
[----:B------:R-:W-:Y:S05]  /*0fd0*/  EXIT ;  /* 0x000000000000794d */ /* 0x000fea0003800000 */
.L_x_8:
[----:B------:R-:W-:-:S00]  /*0fe0*/  BRA `(.L_x_8) ;  /* 0xfffffffc00fc7947 */ /* 0x000fc0000383ffff */
[----:B------:R-:W-:-:S00]  /*0ff0*/  NOP ;  /* 0x0000000000007918 */ /* 0x000fc00000000000 */
        /* <DEDUP_REMOVED lines=8> */
.L_x_9:


//--------------------- .nv.shared.reserved.0     --------------------------
	.section	.nv.shared.reserved.0,"aw",@nobits
	.weak		__nv_reservedSMEM_offset_0_alias
	.size		__nv_reservedSMEM_offset_0_alias, 0, 64
	.other		__nv_reservedSMEM_offset_0_alias,@"STO_CUDA_RESERVED_SHARED STV_DEFAULT"
__nv_reservedSMEM_offset_0_alias:
	.zero		0
	.zero		64


//--------------------- .nv.constant0._Z10matrixMultPKiS0_PiS1_ii --------------------------
	.section	.nv.constant0._Z10matrixMultPKiS0_PiS1_ii,"a",@progbits
	.sectionflags	@""
	.align	4
.nv.constant0._Z10matrixMultPKiS0_PiS1_ii:
	.zero		936


//--------------------- SYMBOLS --------------------------

	.type		.nv.reservedSmem.offset0,@object
	.size		.nv.reservedSmem.offset0,0x4
